//
// Generated by NVIDIA NVVM Compiler
//
// Compiler Build ID: CL-36424714
// Cuda compilation tools, release 13.0, V13.0.88
// Based on NVVM 20.0.0
//

.version 9.0
.target sm_100
.address_size 64

	// .globl	_Z20WarpSumReducedKernelPfS_i
// _ZZ20WarpSumReducedKernelPfS_iE8input_ds has been demoted

.visible .entry _Z20WarpSumReducedKernelPfS_i(
	.param .u64 .ptr .align 1 _Z20WarpSumReducedKernelPfS_i_param_0,
	.param .u64 .ptr .align 1 _Z20WarpSumReducedKernelPfS_i_param_1,
	.param .u32 _Z20WarpSumReducedKernelPfS_i_param_2
)
{
	.reg .pred 	%p<14>;
	.reg .b32 	%r<30>;
	.reg .b32 	%f<29>;
	.reg .b64 	%rd<11>;
	// demoted variable
	.shared .align 4 .b8 _ZZ20WarpSumReducedKernelPfS_iE8input_ds[4096];
	ld.param.u64 	%rd3, [_Z20WarpSumReducedKernelPfS_i_param_0];
	ld.param.u64 	%rd2, [_Z20WarpSumReducedKernelPfS_i_param_1];
	ld.param.u32 	%r9, [_Z20WarpSumReducedKernelPfS_i_param_2];
	cvta.to.global.u64 	%rd1, %rd3;
	mov.u32 	%r1, %tid.x;
	mov.u32 	%r2, %ctaid.x;
	mov.u32 	%r29, %ntid.x;
	mul.lo.s32 	%r10, %r29, %r2;
	shl.b32 	%r11, %r10, 1;
	add.s32 	%r4, %r11, %r1;
	setp.ge.u32 	%p1, %r4, %r9;
	shl.b32 	%r12, %r1, 2;
	mov.u32 	%r13, _ZZ20WarpSumReducedKernelPfS_iE8input_ds;
	add.s32 	%r5, %r13, %r12;
	@%p1 bra 	$L__BB0_2;
	mul.wide.u32 	%rd4, %r4, 4;
	add.s64 	%rd5, %rd1, %rd4;
	ld.global.f32 	%f27, [%rd5];
	st.shared.f32 	[%r5], %f27;
	bra.uni 	$L__BB0_3;
$L__BB0_2:
	mov.b32 	%r14, 0;
	st.shared.u32 	[%r5], %r14;
	mov.f32 	%f27, 0f00000000;
$L__BB0_3:
	add.s32 	%r6, %r4, %r29;
	setp.ge.u32 	%p2, %r6, %r9;
	@%p2 bra 	$L__BB0_5;
	mul.wide.u32 	%rd6, %r6, 4;
	add.s64 	%rd7, %rd1, %rd6;
	ld.global.f32 	%f7, [%rd7];
	add.f32 	%f8, %f7, %f27;
	st.shared.f32 	[%r5], %f8;
$L__BB0_5:
	bar.sync 	0;
	setp.lt.u32 	%p3, %r29, 66;
	@%p3 bra 	$L__BB0_9;
$L__BB0_6:
	shr.u32 	%r8, %r29, 1;
	setp.ge.u32 	%p4, %r1, %r8;
	@%p4 bra 	$L__BB0_8;
	shl.b32 	%r15, %r8, 2;
	add.s32 	%r16, %r5, %r15;
	ld.shared.f32 	%f9, [%r16];
	ld.shared.f32 	%f10, [%r5];
	add.f32 	%f11, %f9, %f10;
	st.shared.f32 	[%r5], %f11;
$L__BB0_8:
	bar.sync 	0;
	setp.gt.u32 	%p5, %r29, 131;
	mov.u32 	%r29, %r8;
	@%p5 bra 	$L__BB0_6;
$L__BB0_9:
	setp.gt.u32 	%p6, %r1, 31;
	mov.f32 	%f28, 0f00000000;
	@%p6 bra 	$L__BB0_11;
	ld.shared.f32 	%f13, [%r5];
	ld.shared.f32 	%f14, [%r5+128];
	add.f32 	%f15, %f13, %f14;
	add.f32 	%f28, %f15, 0f00000000;
$L__BB0_11:
	mov.b32 	%r17, %f28;
	shfl.sync.down.b32	%r18|%p7, %r17, 32, 31, -1;
	mov.b32 	%f16, %r18;
	add.f32 	%f17, %f28, %f16;
	mov.b32 	%r19, %f17;
	shfl.sync.down.b32	%r20|%p8, %r19, 16, 31, -1;
	mov.b32 	%f18, %r20;
	add.f32 	%f19, %f17, %f18;
	mov.b32 	%r21, %f19;
	shfl.sync.down.b32	%r22|%p9, %r21, 8, 31, -1;
	mov.b32 	%f20, %r22;
	add.f32 	%f21, %f19, %f20;
	mov.b32 	%r23, %f21;
	shfl.sync.down.b32	%r24|%p10, %r23, 4, 31, -1;
	mov.b32 	%f22, %r24;
	add.f32 	%f23, %f21, %f22;
	mov.b32 	%r25, %f23;
	shfl.sync.down.b32	%r26|%p11, %r25, 2, 31, -1;
	mov.b32 	%f24, %r26;
	add.f32 	%f25, %f23, %f24;
	mov.b32 	%r27, %f25;
	shfl.sync.down.b32	%r28|%p12, %r27, 1, 31, -1;
	mov.b32 	%f26, %r28;
	add.f32 	%f5, %f25, %f26;
	setp.ne.s32 	%p13, %r1, 0;
	@%p13 bra 	$L__BB0_13;
	cvta.to.global.u64 	%rd8, %rd2;
	mul.wide.u32 	%rd9, %r2, 4;
	add.s64 	%rd10, %rd8, %rd9;
	st.global.f32 	[%rd10], %f5;
$L__BB0_13:
	ret;

}


// ===== COMPILED SASS (sm_100) =====

	.target	sm_100

	.elftype	@"ET_EXEC"


//--------------------- .note.nv.tkinfo           --------------------------
	.section	.note.nv.tkinfo,"",@"SHT_NOTE"
	.sectionflags	@"SHF_NOTE_NV_TKINFO"
	.tkinfo
        /*0018*/ 	.word	0x00000002
        /*0030*/ 	.string	""
        /*0030*/ 	.string	"ptxas"
        /*0030*/ 	.string	"Cuda compilation tools, release 13.0, V13.0.88"
        /*0030*/ 	.string	"Build cuda_13.0.r13.0/compiler.36424714_0"
        /*0030*/ 	.string	"-arch sm_100 -m 64 "



//--------------------- .note.nv.cuinfo           --------------------------
	.section	.note.nv.cuinfo,"",@"SHT_NOTE"
	.sectionflags	@"SHF_NOTE_NV_CUINFO"
        /*0018*/ 	.short	0x0002
        /*001a*/ 	.short	0x0064
        /*001c*/ 	.short	0x0082
	.zero		2


//--------------------- .nv.info                  --------------------------
	.section	.nv.info,"",@"SHT_CUDA_INFO"
	.align	4


	//----- nvinfo : EIATTR_REGCOUNT
	.align		4
        /*0000*/ 	.byte	0x04, 0x2f
        /*0002*/ 	.short	(.L_1 - .L_0)
	.align		4
.L_0:
        /*0004*/ 	.word	index@(_Z20WarpSumReducedKernelPfS_i)
        /*0008*/ 	.word	0x0000000e


	//----- nvinfo : EIATTR_FRAME_SIZE
	.align		4
.L_1:
        /*000c*/ 	.byte	0x04, 0x11
        /*000e*/ 	.short	(.L_3 - .L_2)
	.align		4
.L_2:
        /*0010*/ 	.word	index@(_Z20WarpSumReducedKernelPfS_i)
        /*0014*/ 	.word	0x00000000


	//----- nvinfo : EIATTR_MIN_STACK_SIZE
	.align		4
.L_3:
        /*0018*/ 	.byte	0x04, 0x12
        /*001a*/ 	.short	(.L_5 - .L_4)
	.align		4
.L_4:
        /*001c*/ 	.word	index@(_Z20WarpSumReducedKernelPfS_i)
        /*0020*/ 	.word	0x00000000
.L_5:


//--------------------- .nv.compat                --------------------------
	.section	.nv.compat,"",@"SHT_CUDA_COMPAT_INFO"
	.align	4
        /*0000*/ 	.byte	0x02, 0x09, 0x00, 0x00, 0x02, 0x02, 0x01, 0x00, 0x02, 0x05, 0x05, 0x00, 0x03, 0x07, 0x01, 0x01
        /*0010*/ 	.byte	0x02, 0x03, 0x00, 0x00, 0x02, 0x06, 0x01, 0x00, 0x04, 0x0b, 0x08, 0x00, 0x09, 0x00, 0x00, 0x00
        /*0020*/ 	.byte	0x00, 0x00, 0x00, 0x00


//--------------------- .nv.info._Z20WarpSumReducedKernelPfS_i --------------------------
	.section	.nv.info._Z20WarpSumReducedKernelPfS_i,"",@"SHT_CUDA_INFO"
	.sectionflags	@""
	.align	4


	//----- nvinfo : EIATTR_CUDA_API_VERSION
	.align		4
        /*0000*/ 	.byte	0x04, 0x37
        /*0002*/ 	.short	(.L_7 - .L_6)
.L_6:
        /*0004*/ 	.word	0x00000082


	//----- nvinfo : EIATTR_KPARAM_INFO
	.align		4
.L_7:
        /*0008*/ 	.byte	0x04, 0x17
        /*000a*/ 	.short	(.L_9 - .L_8)
.L_8:
        /*000c*/ 	.word	0x00000000
        /*0010*/ 	.short	0x0002
        /*0012*/ 	.short	0x0010
        /*0014*/ 	.byte	0x00, 0xf0, 0x11, 0x00


	//----- nvinfo : EIATTR_KPARAM_INFO
	.align		4
.L_9:
        /*0018*/ 	.byte	0x04, 0x17
        /*001a*/ 	.short	(.L_11 - .L_10)
.L_10:
        /*001c*/ 	.word	0x00000000
        /*0020*/ 	.short	0x0001
        /*0022*/ 	.short	0x0008
        /*0024*/ 	.byte	0x00, 0xf5, 0x21, 0x00


	//----- nvinfo : EIATTR_KPARAM_INFO
	.align		4
.L_11:
        /*0028*/ 	.byte	0x04, 0x17
        /*002a*/ 	.short	(.L_13 - .L_12)
.L_12:
        /*002c*/ 	.word	0x00000000
        /*0030*/ 	.short	0x0000
        /*0032*/ 	.short	0x0000
        /*0034*/ 	.byte	0x00, 0xf5, 0x21, 0x00


	//----- nvinfo : EIATTR_SPARSE_MMA_MASK
	.align		4
.L_13:
        /*0038*/ 	.byte	0x03, 0x50
        /*003a*/ 	.short	0x0000


	//----- nvinfo : EIATTR_MAXREG_COUNT
	.align		4
        /*003c*/ 	.byte	0x03, 0x1b
        /*003e*/ 	.short	0x00ff


	//----- nvinfo : EIATTR_NUM_BARRIERS
	.align		4
        /*0040*/ 	.byte	0x02, 0x4c
        /*0042*/ 	.byte	0x01
	.zero		1


	//----- nvinfo : EIATTR_MERCURY_ISA_VERSION
	.align		4
        /*0044*/ 	.byte	0x03, 0x5f
        /*0046*/ 	.short	0x0101


	//----- nvinfo : EIATTR_COOP_GROUP_MASK_REGIDS
	.align		4
        /*0048*/ 	.byte	0x04, 0x29
        /*004a*/ 	.short	(.L_15 - .L_14)


	//   ....[0]....
.L_14:
        /*004c*/ 	.word	0xffffffff


	//   ....[1]....
        /*0050*/ 	.word	0xffffffff


	//   ....[2]....
        /*0054*/ 	.word	0xffffffff


	//   ....[3]....
        /*0058*/ 	.word	0xffffffff


	//   ....[4]....
        /*005c*/ 	.word	0xffffffff


	//   ....[5]....
        /*0060*/ 	.word	0xffffffff


	//----- nvinfo : EIATTR_COOP_GROUP_INSTR_OFFSETS
	.align		4
.L_15:
        /*0064*/ 	.byte	0x04, 0x28
        /*0066*/ 	.short	(.L_17 - .L_16)


	//   ....[0]....
.L_16:
        /*0068*/ 	.word	0x00000310


	//   ....[1]....
        /*006c*/ 	.word	0x00000330


	//   ....[2]....
        /*0070*/ 	.word	0x00000350


	//   ....[3]....
        /*0074*/ 	.word	0x00000370


	//   ....[4]....
        /*0078*/ 	.word	0x00000390


	//   ....[5]....
        /*007c*/ 	.word	0x000003b0


	//----- nvinfo : EIATTR_VRC_CTA_INIT_COUNT
	.align		4
.L_17:
        /*0080*/ 	.byte	0x02, 0x4a
	.zero		1
	.zero		1


	//----- nvinfo : EIATTR_EXIT_INSTR_OFFSETS
	.align		4
        /*0084*/ 	.byte	0x04, 0x1c
        /*0086*/ 	.short	(.L_19 - .L_18)


	//   ....[0]....
.L_18:
        /*0088*/ 	.word	0x000003c0


	//   ....[1]....
        /*008c*/ 	.word	0x00000410


	//----- nvinfo : EIATTR_CBANK_PARAM_SIZE
	.align		4
.L_19:
        /*0090*/ 	.byte	0x03, 0x19
        /*0092*/ 	.short	0x0014


	//----- nvinfo : EIATTR_PARAM_CBANK
	.align		4
        /*0094*/ 	.byte	0x04, 0x0a
        /*0096*/ 	.short	(.L_21 - .L_20)
	.align		4
.L_20:
        /*0098*/ 	.word	index@(.nv.constant0._Z20WarpSumReducedKernelPfS_i)
        /*009c*/ 	.short	0x0380
        /*009e*/ 	.short	0x0014


	//----- nvinfo : EIATTR_SW_WAR
	.align		4
.L_21:
        /*00a0*/ 	.byte	0x04, 0x36
        /*00a2*/ 	.short	(.L_23 - .L_22)
.L_22:
        /*00a4*/ 	.word	0x00000008
.L_23:


//--------------------- .nv.callgraph             --------------------------
	.section	.nv.callgraph,"",@"SHT_CUDA_CALLGRAPH"
	.align	4
	.sectionentsize	8
	.align		4
        /*0000*/ 	.word	0x00000000
	.align		4
        /*0004*/ 	.word	0xffffffff
	.align		4
        /*0008*/ 	.word	0x00000000
	.align		4
        /*000c*/ 	.word	0xfffffffe
	.align		4
        /*0010*/ 	.word	0x00000000
	.align		4
        /*0014*/ 	.word	0xfffffffd
	.align		4
        /*0018*/ 	.word	0x00000000
	.align		4
        /*001c*/ 	.word	0xfffffffc


//--------------------- .text._Z20WarpSumReducedKernelPfS_i --------------------------
	.section	.text._Z20WarpSumReducedKernelPfS_i,"ax",@progbits
	.align	128
        .global         _Z20WarpSumReducedKernelPfS_i
        .type           _Z20WarpSumReducedKernelPfS_i,@function
        .size           _Z20WarpSumReducedKernelPfS_i,(.L_x_3 - _Z20WarpSumReducedKernelPfS_i)
        .other          _Z20WarpSumReducedKernelPfS_i,@"STO_CUDA_ENTRY STV_DEFAULT"
_Z20WarpSumReducedKernelPfS_i:
.text._Z20WarpSumReducedKernelPfS_i:
[----:B------:R-:W-:Y:S01]  /*0000*/  LDC R1, c[0x0][0x37c] ;  /* 0x0000df00ff017b82 */ /* 0x000fe20000000800 */
[----:B------:R-:W0:Y:S01]  /*0010*/  S2R R0, SR_CTAID.X ;  /* 0x0000000000007919 */ /* 0x000e220000002500 */
[----:B------:R-:W1:Y:S01]  /*0020*/  LDCU UR4, c[0x0][0x360] ;  /* 0x00006c00ff0477ac */ /* 0x000e620008000800 */
[----:B------:R-:W2:Y:S01]  /*0030*/  S2R R2, SR_TID.X ;  /* 0x0000000000027919 */ /* 0x000ea20000002100 */
[----:B------:R-:W3:Y:S01]  /*0040*/  LDCU UR5, c[0x0][0x390] ;  /* 0x00007200ff0577ac */ /* 0x000ee20008000800 */
[----:B------:R-:W4:Y:S01]  /*0050*/  LDCU.64 UR6, c[0x0][0x358] ;  /* 0x00006b00ff0677ac */ /* 0x000f220008000a00 */
[----:B-1----:R-:W-:Y:S01]  /*0060*/  MOV R8, UR4 ;  /* 0x0000000400087c02 */ /* 0x002fe20008000f00 */
[----:B0-----:R-:W-:-:S05]  /*0070*/  IMAD R3, R0, UR4, RZ ;  /* 0x0000000400037c24 */ /* 0x001fca000f8e02ff */
[----:B--2---:R-:W-:-:S04]  /*0080*/  LEA R3, R3, R2, 0x1 ;  /* 0x0000000203037211 */ /* 0x004fc800078e08ff */
[C---:B---3--:R-:W-:Y:S02]  /*0090*/  ISETP.GE.U32.AND P1, PT, R3.reuse, UR5, PT ;  /* 0x0000000503007c0c */ /* 0x048fe4000bf26070 */
[----:B------:R-:W-:-:S04]  /*00a0*/  IADD3 R9, PT, PT, R3, R8, RZ ;  /* 0x0000000803097210 */ /* 0x000fc80007ffe0ff */
[----:B------:R-:W-:-:S07]  /*00b0*/  ISETP.GE.U32.AND P2, PT, R9, UR5, PT ;  /* 0x0000000509007c0c */ /* 0x000fce000bf46070 */
[----:B------:R-:W0:Y:S08]  /*00c0*/  @!P1 LDC.64 R4, c[0x0][0x380] ;  /* 0x0000e000ff049b82 */ /* 0x000e300000000a00 */
[----:B------:R-:W1:Y:S01]  /*00d0*/  @!P2 LDC.64 R6, c[0x0][0x380] ;  /* 0x0000e000ff06ab82 */ /* 0x000e620000000a00 */
[----:B0-----:R-:W-:-:S05]  /*00e0*/  @!P1 IMAD.WIDE.U32 R4, R3, 0x4, R4 ;  /* 0x0000000403049825 */ /* 0x001fca00078e0004 */
[----:B----4-:R-:W2:Y:S01]  /*00f0*/  @!P1 LDG.E R10, desc[UR6][R4.64] ;  /* 0x00000006040a9981 */ /* 0x010ea2000c1e1900 */
[----:B-1----:R-:W-:-:S06]  /*0100*/  @!P2 IMAD.WIDE.U32 R6, R9, 0x4, R6 ;  /* 0x000000040906a825 */ /* 0x002fcc00078e0006 */
[----:B------:R-:W3:Y:S01]  /*0110*/  @!P2 LDG.E R7, desc[UR6][R6.64] ;  /* 0x000000060607a981 */ /* 0x000ee2000c1e1900 */
[----:B------:R-:W0:Y:S01]  /*0120*/  S2UR UR5, SR_CgaCtaId ;  /* 0x00000000000579c3 */ /* 0x000e220000008800 */
[----:B------:R-:W-:Y:S01]  /*0130*/  UMOV UR4, 0x400 ;  /* 0x0000040000047882 */ /* 0x000fe20000000000 */
[----:B------:R-:W-:Y:S02]  /*0140*/  ISETP.GE.U32.AND P3, PT, R8, 0x42, PT ;  /* 0x000000420800780c */ /* 0x000fe40003f66070 */
[----:B------:R-:W-:Y:S01]  /*0150*/  ISETP.GT.U32.AND P0, PT, R2, 0x1f, PT ;  /* 0x0000001f0200780c */ /* 0x000fe20003f04070 */
[----:B0-----:R-:W-:-:S06]  /*0160*/  ULEA UR4, UR5, UR4, 0x18 ;  /* 0x0000000405047291 */ /* 0x001fcc000f8ec0ff */
[----:B------:R-:W-:-:S05]  /*0170*/  LEA R3, R2, UR4, 0x2 ;  /* 0x0000000402037c11 */ /* 0x000fca000f8e10ff */
[----:B--2---:R0:W-:Y:S04]  /*0180*/  @!P1 STS [R3], R10 ;  /* 0x0000000a03009388 */ /* 0x0041e80000000800 */
[----:B------:R0:W-:Y:S01]  /*0190*/  @P1 STS [R3], RZ ;  /* 0x000000ff03001388 */ /* 0x0001e20000000800 */
[----:B------:R-:W-:-:S05]  /*01a0*/  @P1 MOV R10, RZ ;  /* 0x000000ff000a1202 */ /* 0x000fca0000000f00 */
[----:B---3--:R-:W-:-:S05]  /*01b0*/  @!P2 FADD R4, R7, R10 ;  /* 0x0000000a0704a221 */ /* 0x008fca0000000000 */
[----:B------:R0:W-:Y:S01]  /*01c0*/  @!P2 STS [R3], R4 ;  /* 0x000000040300a388 */ /* 0x0001e20000000800 */
[----:B------:R-:W-:Y:S06]  /*01d0*/  BAR.SYNC.DEFER_BLOCKING 0x0 ;  /* 0x0000000000007b1d */ /* 0x000fec0000010000 */
[----:B------:R-:W-:Y:S05]  /*01e0*/  @!P3 BRA `(.L_x_0) ;  /* 0x00000000002cb947 */ /* 0x000fea0003800000 */
.L_x_1:
[----:B------:R-:W-:-:S04]  /*01f0*/  SHF.R.U32.HI R7, RZ, 0x1, R8 ;  /* 0x00000001ff077819 */ /* 0x000fc80000011608 */
[----:B------:R-:W-:-:S13]  /*0200*/  ISETP.GE.U32.AND P1, PT, R2, R7, PT ;  /* 0x000000070200720c */ /* 0x000fda0003f26070 */
[----:B0-----:R-:W-:Y:S01]  /*0210*/  @!P1 LEA R4, R7, R3, 0x2 ;  /* 0x0000000307049211 */ /* 0x001fe200078e10ff */
[----:B------:R-:W-:Y:S05]  /*0220*/  @!P1 LDS R5, [R3] ;  /* 0x0000000003059984 */ /* 0x000fea0000000800 */
[----:B------:R-:W0:Y:S02]  /*0230*/  @!P1 LDS R4, [R4] ;  /* 0x0000000004049984 */ /* 0x000e240000000800 */
[----:B0-----:R-:W-:-:S05]  /*0240*/  @!P1 FADD R6, R4, R5 ;  /* 0x0000000504069221 */ /* 0x001fca0000000000 */
[----:B------:R1:W-:Y:S01]  /*0250*/  @!P1 STS [R3], R6 ;  /* 0x0000000603009388 */ /* 0x0003e20000000800 */
[----:B------:R-:W-:Y:S01]  /*0260*/  BAR.SYNC.DEFER_BLOCKING 0x0 ;  /* 0x0000000000007b1d */ /* 0x000fe20000010000 */
[----:B------:R-:W-:Y:S02]  /*0270*/  ISETP.GT.U32.AND P1, PT, R8, 0x83, PT ;  /* 0x000000830800780c */ /* 0x000fe40003f24070 */
[----:B------:R-:W-:-:S11]  /*0280*/  MOV R8, R7 ;  /* 0x0000000700087202 */ /* 0x000fd60000000f00 */
[----:B-1----:R-:W-:Y:S05]  /*0290*/  @P1 BRA `(.L_x_1) ;  /* 0xfffffffc00d41947 */ /* 0x002fea000383ffff */
.L_x_0:
[----:B------:R-:W-:Y:S01]  /*02a0*/  @!P0 LDS R5, [R3] ;  /* 0x0000000003058984 */ /* 0x000fe20000000800 */
[----:B0-----:R-:W-:Y:S01]  /*02b0*/  HFMA2 R4, -RZ, RZ, 0, 0 ;  /* 0x00000000ff047431 */ /* 0x001fe200000001ff */
[----:B------:R-:W-:Y:S02]  /*02c0*/  MOV R11, 0x20 ;  /* 0x00000020000b7802 */ /* 0x000fe40000000f00 */
[----:B------:R-:W0:Y:S02]  /*02d0*/  @!P0 LDS R6, [R3+0x80] ;  /* 0x0000800003068984 */ /* 0x000e240000000800 */
[----:B0-----:R-:W-:-:S04]  /*02e0*/  @!P0 FADD R5, R5, R6 ;  /* 0x0000000605058221 */ /* 0x001fc80000000000 */
[----:B------:R-:W-:Y:S01]  /*02f0*/  @!P0 FADD R4, RZ, R5 ;  /* 0x00000005ff048221 */ /* 0x000fe20000000000 */
[----:B------:R-:W-:-:S04]  /*0300*/  ISETP.NE.AND P0, PT, R2, RZ, PT ;  /* 0x000000ff0200720c */ /* 0x000fc80003f05270 */
[----:B------:R-:W0:Y:S02]  /*0310*/  SHFL.DOWN PT, R5, R4, R11, 0x1f ;  /* 0x08001f0b04057589 */ /* 0x000e2400000e0000 */
[----:B0-----:R-:W-:-:S05]  /*0320*/  FADD R5, R5, R4 ;  /* 0x0000000405057221 */ /* 0x001fca0000000000 */
[----:B------:R-:W0:Y:S02]  /*0330*/  SHFL.DOWN PT, R6, R5, 0x10, 0x1f ;  /* 0x0a001f0005067f89 */ /* 0x000e2400000e0000 */
[----:B0-----:R-:W-:-:S05]  /*0340*/  FADD R6, R5, R6 ;  /* 0x0000000605067221 */ /* 0x001fca0000000000 */
[----:B------:R-:W0:Y:S02]  /*0350*/  SHFL.DOWN PT, R7, R6, 0x8, 0x1f ;  /* 0x09001f0006077f89 */ /* 0x000e2400000e0000 */
[----:B0-----:R-:W-:-:S05]  /*0360*/  FADD R7, R6, R7 ;  /* 0x0000000706077221 */ /* 0x001fca0000000000 */
[----:B------:R-:W0:Y:S02]  /*0370*/  SHFL.DOWN PT, R8, R7, 0x4, 0x1f ;  /* 0x08801f0007087f89 */ /* 0x000e2400000e0000 */
[----:B0-----:R-:W-:-:S05]  /*0380*/  FADD R8, R7, R8 ;  /* 0x0000000807087221 */ /* 0x001fca0000000000 */
[----:B------:R-:W0:Y:S02]  /*0390*/  SHFL.DOWN PT, R3, R8, 0x2, 0x1f ;  /* 0x08401f0008037f89 */ /* 0x000e2400000e0000 */
[----:B0-----:R-:W-:-:S05]  /*03a0*/  FADD R9, R8, R3 ;  /* 0x0000000308097221 */ /* 0x001fca0000000000 */
[----:B------:R0:W1:Y:S01]  /*03b0*/  SHFL.DOWN PT, R4, R9, 0x1, 0x1f ;  /* 0x08201f0009047f89 */ /* 0x00006200000e0000 */
[----:B------:R-:W-:Y:S05]  /*03c0*/  @P0 EXIT ;  /* 0x000000000000094d */ /* 0x000fea0003800000 */
[----:B------:R-:W2:Y:S01]  /*03d0*/  LDC.64 R2, c[0x0][0x388] ;  /* 0x0000e200ff027b82 */ /* 0x000ea20000000a00 */
[----:B01----:R-:W-:Y:S01]  /*03e0*/  FADD R9, R9, R4 ;  /* 0x0000000409097221 */ /* 0x003fe20000000000 */
[----:B--2---:R-:W-:-:S05]  /*03f0*/  IMAD.WIDE.U32 R2, R0, 0x4, R2 ;  /* 0x0000000400027825 */ /* 0x004fca00078e0002 */
[----:B------:R-:W-:Y:S01]  /*0400*/  STG.E desc[UR6][R2.64], R9 ;  /* 0x0000000902007986 */ /* 0x000fe2000c101906 */
[----:B------:R-:W-:Y:S05]  /*0410*/  EXIT ;  /* 0x000000000000794d */ /* 0x000fea0003800000 */
.L_x_2:
[----:B------:R-:W-:-:S00]  /*0420*/  BRA `(.L_x_2) ;  /* 0xfffffffc00fc7947 */ /* 0x000fc0000383ffff */
[----:B------:R-:W-:-:S00]  /*0430*/  NOP ;  /* 0x0000000000007918 */ /* 0x000fc00000000000 */
        /* <DEDUP_REMOVED lines=12> */
.L_x_3:


//--------------------- .nv.shared._Z20WarpSumReducedKernelPfS_i --------------------------
	.section	.nv.shared._Z20WarpSumReducedKernelPfS_i,"aw",@nobits
	.sectionflags	@""
	.align	4
.nv.shared._Z20WarpSumReducedKernelPfS_i:
	.zero		5120


//--------------------- .nv.shared.reserved.0     --------------------------
	.section	.nv.shared.reserved.0,"aw",@nobits
	.weak		__nv_reservedSMEM_offset_0_alias
	.size		__nv_reservedSMEM_offset_0_alias, 0, 64
	.other		__nv_reservedSMEM_offset_0_alias,@"STO_CUDA_RESERVED_SHARED STV_DEFAULT"
__nv_reservedSMEM_offset_0_alias:
	.zero		0
	.zero		64


//--------------------- .nv.constant0._Z20WarpSumReducedKernelPfS_i --------------------------
	.section	.nv.constant0._Z20WarpSumReducedKernelPfS_i,"a",@progbits
	.sectionflags	@""
	.align	4
.nv.constant0._Z20WarpSumReducedKernelPfS_i:
	.zero		916


//--------------------- SYMBOLS --------------------------

	.type		.nv.reservedSmem.offset0,@object
	.size		.nv.reservedSmem.offset0,0x4
	.type		.nv.reservedSmem.cap,@object
	.size		.nv.reservedSmem.cap,0x4
